//
// Generated by NVIDIA NVVM Compiler
//
// Compiler Build ID: CL-36424714
// Cuda compilation tools, release 13.0, V13.0.88
// Based on NVVM 20.0.0
//

.version 9.0
.target sm_100
.address_size 64

	// .globl	_Z11heavyKernelv

.visible .entry _Z11heavyKernelv()
{
	.reg .pred 	%p<3>;
	.reg .b32 	%r<7>;
	.reg .b64 	%rd<3>;

	mov.b32 	%r1, 0;
	mov.u32 	%r6, %r1;
	mov.u32 	%r2, %r6;
	setp.gt.s32 	%p1, %r2, 99999999;
	@%p1 bra 	$L__BB0_2;
$L__BB0_1:
	mov.u32 	%r3, %r6;
	add.s32 	%r4, %r3, 1;
	mov.u32 	%r6, %r4;
	mov.u32 	%r5, %r6;
	setp.lt.s32 	%p2, %r5, 100000000;
	@%p2 bra 	$L__BB0_1;
$L__BB0_2:
	ret;

}


// ===== COMPILED SASS (sm_100) =====

	.target	sm_100

	.elftype	@"ET_EXEC"


//--------------------- .note.nv.tkinfo           --------------------------
	.section	.note.nv.tkinfo,"",@"SHT_NOTE"
	.sectionflags	@"SHF_NOTE_NV_TKINFO"
	.tkinfo
        /*0018*/ 	.word	0x00000002
        /*0030*/ 	.string	""
        /*0030*/ 	.string	"ptxas"
        /*0030*/ 	.string	"Cuda compilation tools, release 13.0, V13.0.88"
        /*0030*/ 	.string	"Build cuda_13.0.r13.0/compiler.36424714_0"
        /*0030*/ 	.string	"-arch sm_100 -m 64 "



//--------------------- .note.nv.cuinfo           --------------------------
	.section	.note.nv.cuinfo,"",@"SHT_NOTE"
	.sectionflags	@"SHF_NOTE_NV_CUINFO"
        /*0018*/ 	.short	0x0002
        /*001a*/ 	.short	0x0064
        /*001c*/ 	.short	0x0082
	.zero		2


//--------------------- .nv.info                  --------------------------
	.section	.nv.info,"",@"SHT_CUDA_INFO"
	.align	4


	//----- nvinfo : EIATTR_REGCOUNT
	.align		4
        /*0000*/ 	.byte	0x04, 0x2f
        /*0002*/ 	.short	(.L_1 - .L_0)
	.align		4
.L_0:
        /*0004*/ 	.word	index@(_Z11heavyKernelv)
        /*0008*/ 	.word	0x00000004


	//----- nvinfo : EIATTR_FRAME_SIZE
	.align		4
.L_1:
        /*000c*/ 	.byte	0x04, 0x11
        /*000e*/ 	.short	(.L_3 - .L_2)
	.align		4
.L_2:
        /*0010*/ 	.word	index@(_Z11heavyKernelv)
        /*0014*/ 	.word	0x00000000


	//----- nvinfo : EIATTR_MIN_STACK_SIZE
	.align		4
.L_3:
        /*0018*/ 	.byte	0x04, 0x12
        /*001a*/ 	.short	(.L_5 - .L_4)
	.align		4
.L_4:
        /*001c*/ 	.word	index@(_Z11heavyKernelv)
        /*0020*/ 	.word	0x00000000
.L_5:


//--------------------- .nv.compat                --------------------------
	.section	.nv.compat,"",@"SHT_CUDA_COMPAT_INFO"
	.align	4
        /*0000*/ 	.byte	0x02, 0x09, 0x00, 0x00, 0x02, 0x02, 0x01, 0x00, 0x02, 0x05, 0x05, 0x00, 0x03, 0x07, 0x01, 0x01
        /*0010*/ 	.byte	0x02, 0x03, 0x00, 0x00, 0x02, 0x06, 0x01, 0x00, 0x04, 0x0b, 0x08, 0x00, 0x09, 0x00, 0x00, 0x00
        /*0020*/ 	.byte	0x00, 0x00, 0x00, 0x00


//--------------------- .nv.info._Z11heavyKernelv --------------------------
	.section	.nv.info._Z11heavyKernelv,"",@"SHT_CUDA_INFO"
	.sectionflags	@""
	.align	4


	//----- nvinfo : EIATTR_CUDA_API_VERSION
	.align		4
        /*0000*/ 	.byte	0x04, 0x37
        /*0002*/ 	.short	(.L_7 - .L_6)
.L_6:
        /*0004*/ 	.word	0x00000082


	//----- nvinfo : EIATTR_SPARSE_MMA_MASK
	.align		4
.L_7:
        /*0008*/ 	.byte	0x03, 0x50
        /*000a*/ 	.short	0x0000


	//----- nvinfo : EIATTR_MAXREG_COUNT
	.align		4
        /*000c*/ 	.byte	0x03, 0x1b
        /*000e*/ 	.short	0x00ff


	//----- nvinfo : EIATTR_MERCURY_ISA_VERSION
	.align		4
        /*0010*/ 	.byte	0x03, 0x5f
        /*0012*/ 	.short	0x0101


	//----- nvinfo : EIATTR_VRC_CTA_INIT_COUNT
	.align		4
        /*0014*/ 	.byte	0x02, 0x4a
	.zero		1
	.zero		1


	//----- nvinfo : EIATTR_EXIT_INSTR_OFFSETS
	.align		4
        /*0018*/ 	.byte	0x04, 0x1c
        /*001a*/ 	.short	(.L_9 - .L_8)


	//   ....[0]....
.L_8:
        /*001c*/ 	.word	0x00000010


	//----- nvinfo : EIATTR_SW_WAR
	.align		4
.L_9:
        /*0020*/ 	.byte	0x04, 0x36
        /*0022*/ 	.short	(.L_11 - .L_10)
.L_10:
        /*0024*/ 	.word	0x00000008
.L_11:


//--------------------- .nv.callgraph             --------------------------
	.section	.nv.callgraph,"",@"SHT_CUDA_CALLGRAPH"
	.align	4
	.sectionentsize	8
	.align		4
        /*0000*/ 	.word	0x00000000
	.align		4
        /*0004*/ 	.word	0xffffffff
	.align		4
        /*0008*/ 	.word	0x00000000
	.align		4
        /*000c*/ 	.word	0xfffffffe
	.align		4
        /*0010*/ 	.word	0x00000000
	.align		4
        /*0014*/ 	.word	0xfffffffd
	.align		4
        /*0018*/ 	.word	0x00000000
	.align		4
        /*001c*/ 	.word	0xfffffffc


//--------------------- .text._Z11heavyKernelv    --------------------------
	.section	.text._Z11heavyKernelv,"ax",@progbits
	.align	128
        .global         _Z11heavyKernelv
        .type           _Z11heavyKernelv,@function
        .size           _Z11heavyKernelv,(.L_x_1 - _Z11heavyKernelv)
        .other          _Z11heavyKernelv,@"STO_CUDA_ENTRY STV_DEFAULT"
_Z11heavyKernelv:
.text._Z11heavyKernelv:
[----:B------:R-:W-:Y:S01]  /*0000*/  LDC R1, c[0x0][0x37c] ;  /* 0x0000df00ff017b82 */ /* 0x000fe20000000800 */
[----:B------:R-:W-:Y:S05]  /*0010*/  EXIT ;  /* 0x000000000000794d */ /* 0x000fea0003800000 */
.L_x_0:
[----:B------:R-:W-:-:S00]  /*0020*/  BRA `(.L_x_0) ;  /* 0xfffffffc00fc7947 */ /* 0x000fc0000383ffff */
[----:B------:R-:W-:-:S00]  /*0030*/  NOP ;  /* 0x0000000000007918 */ /* 0x000fc00000000000 */
        /* <DEDUP_REMOVED lines=12> */
.L_x_1:


//--------------------- .nv.shared.reserved.0     --------------------------
	.section	.nv.shared.reserved.0,"aw",@nobits
	.weak		__nv_reservedSMEM_offset_0_alias
	.size		__nv_reservedSMEM_offset_0_alias, 0, 64
	.other		__nv_reservedSMEM_offset_0_alias,@"STO_CUDA_RESERVED_SHARED STV_DEFAULT"
__nv_reservedSMEM_offset_0_alias:
	.zero		0
	.zero		64


//--------------------- .nv.constant0._Z11heavyKernelv --------------------------
	.section	.nv.constant0._Z11heavyKernelv,"a",@progbits
	.sectionflags	@""
	.align	4
.nv.constant0._Z11heavyKernelv:
	.zero		896


//--------------------- SYMBOLS --------------------------

	.type		.nv.reservedSmem.offset0,@object
	.size		.nv.reservedSmem.offset0,0x4
